	.headerflags	@"EF_CUDA_TEXMODE_UNIFIED EF_CUDA_64BIT_ADDRESS EF_CUDA_ACCELERATORS EF_CUDA_SM90 EF_CUDA_VIRTUAL_SM(EF_CUDA_SM90)"
	.elftype	@"ET_EXEC"


//--------------------- .nv.info                  --------------------------
	.section	.nv.info,"",@"SHT_CUDA_INFO"
	.align	4


	//----- nvinfo : EIATTR_REGCOUNT
	.align		4
        /*0000*/ 	.byte	0x04, 0x2f
        /*0002*/ 	.short	(.L_3 - .L_2)
	.align		4
.L_2:
        /*0004*/ 	.word	index@(triton_poi_fused__native_batch_norm_legit_no_training_add_native_batch_norm_backward_relu_23)
        /*0008*/ 	.word	0x00000016


	//----- nvinfo : EIATTR_MIN_STACK_SIZE
	.align		4
.L_3:
        /*000c*/ 	.byte	0x04, 0x12
        /*000e*/ 	.short	(.L_5 - .L_4)
	.align		4
.L_4:
        /*0010*/ 	.word	index@(triton_poi_fused__native_batch_norm_legit_no_training_add_native_batch_norm_backward_relu_23)
        /*0014*/ 	.word	0x00000000


	//----- nvinfo : EIATTR_FRAME_SIZE
	.align		4
.L_5:
        /*0018*/ 	.byte	0x04, 0x11
        /*001a*/ 	.short	(.L_7 - .L_6)
	.align		4
.L_6:
        /*001c*/ 	.word	index@(triton_poi_fused__native_batch_norm_legit_no_training_add_native_batch_norm_backward_relu_23)
        /*0020*/ 	.word	0x00000000


	//----- nvinfo : EIATTR_MIN_STACK_SIZE
	.align		4
.L_7:
        /*0024*/ 	.byte	0x04, 0x12
        /*0026*/ 	.short	(.L_9 - .L_8)
	.align		4
.L_8:
        /*0028*/ 	.word	index@(triton_poi_fused__native_batch_norm_legit_no_training_add_native_batch_norm_backward_relu_23)
        /*002c*/ 	.word	0x00000000
.L_9:


//--------------------- .nv.info.triton_poi_fused__native_batch_norm_legit_no_training_add_native_batch_norm_backward_relu_23 --------------------------
	.section	.nv.info.triton_poi_fused__native_batch_norm_legit_no_training_add_native_batch_norm_backward_relu_23,"",@"SHT_CUDA_INFO"
	.sectionflags	@""
	.align	4


	//----- nvinfo : EIATTR_CUDA_API_VERSION
	.align		4
        /*0000*/ 	.byte	0x04, 0x37
        /*0002*/ 	.short	(.L_11 - .L_10)
.L_10:
        /*0004*/ 	.word	0x0000007c


	//----- nvinfo : EIATTR_KPARAM_INFO
	.align		4
.L_11:
        /*0008*/ 	.byte	0x04, 0x17
        /*000a*/ 	.short	(.L_13 - .L_12)
.L_12:
        /*000c*/ 	.word	0x00000000
        /*0010*/ 	.short	0x0009
        /*0012*/ 	.short	0x0048
        /*0014*/ 	.byte	0x00, 0xf0, 0x11, 0x00


	//----- nvinfo : EIATTR_KPARAM_INFO
	.align		4
.L_13:
        /*0018*/ 	.byte	0x04, 0x17
        /*001a*/ 	.short	(.L_15 - .L_14)
.L_14:
        /*001c*/ 	.word	0x00000000
        /*0020*/ 	.short	0x0008
        /*0022*/ 	.short	0x0040
        /*0024*/ 	.byte	0x00, 0xf4, 0x21, 0x00


	//----- nvinfo : EIATTR_KPARAM_INFO
	.align		4
.L_15:
        /*0028*/ 	.byte	0x04, 0x17
        /*002a*/ 	.short	(.L_17 - .L_16)
.L_16:
        /*002c*/ 	.word	0x00000000
        /*0030*/ 	.short	0x0007
        /*0032*/ 	.short	0x0038
        /*0034*/ 	.byte	0x00, 0xf4, 0x21, 0x00


	//----- nvinfo : EIATTR_KPARAM_INFO
	.align		4
.L_17:
        /*0038*/ 	.byte	0x04, 0x17
        /*003a*/ 	.short	(.L_19 - .L_18)
.L_18:
        /*003c*/ 	.word	0x00000000
        /*0040*/ 	.short	0x0006
        /*0042*/ 	.short	0x0030
        /*0044*/ 	.byte	0x00, 0xf4, 0x21, 0x00


	//----- nvinfo : EIATTR_KPARAM_INFO
	.align		4
.L_19:
        /*0048*/ 	.byte	0x04, 0x17
        /*004a*/ 	.short	(.L_21 - .L_20)
.L_20:
        /*004c*/ 	.word	0x00000000
        /*0050*/ 	.short	0x0005
        /*0052*/ 	.short	0x0028
        /*0054*/ 	.byte	0x00, 0xf4, 0x21, 0x00


	//----- nvinfo : EIATTR_KPARAM_INFO
	.align		4
.L_21:
        /*0058*/ 	.byte	0x04, 0x17
        /*005a*/ 	.short	(.L_23 - .L_22)
.L_22:
        /*005c*/ 	.word	0x00000000
        /*0060*/ 	.short	0x0004
        /*0062*/ 	.short	0x0020
        /*0064*/ 	.byte	0x00, 0xf4, 0x21, 0x00


	//----- nvinfo : EIATTR_KPARAM_INFO
	.align		4
.L_23:
        /*0068*/ 	.byte	0x04, 0x17
        /*006a*/ 	.short	(.L_25 - .L_24)
.L_24:
        /*006c*/ 	.word	0x00000000
        /*0070*/ 	.short	0x0003
        /*0072*/ 	.short	0x0018
        /*0074*/ 	.byte	0x00, 0xf4, 0x21, 0x00


	//----- nvinfo : EIATTR_KPARAM_INFO
	.align		4
.L_25:
        /*0078*/ 	.byte	0x04, 0x17
        /*007a*/ 	.short	(.L_27 - .L_26)
.L_26:
        /*007c*/ 	.word	0x00000000
        /*0080*/ 	.short	0x0002
        /*0082*/ 	.short	0x0010
        /*0084*/ 	.byte	0x00, 0xf4, 0x21, 0x00


	//----- nvinfo : EIATTR_KPARAM_INFO
	.align		4
.L_27:
        /*0088*/ 	.byte	0x04, 0x17
        /*008a*/ 	.short	(.L_29 - .L_28)
.L_28:
        /*008c*/ 	.word	0x00000000
        /*0090*/ 	.short	0x0001
        /*0092*/ 	.short	0x0008
        /*0094*/ 	.byte	0x00, 0xf4, 0x21, 0x00


	//----- nvinfo : EIATTR_KPARAM_INFO
	.align		4
.L_29:
        /*0098*/ 	.byte	0x04, 0x17
        /*009a*/ 	.short	(.L_31 - .L_30)
.L_30:
        /*009c*/ 	.word	0x00000000
        /*00a0*/ 	.short	0x0000
        /*00a2*/ 	.short	0x0000
        /*00a4*/ 	.byte	0x00, 0xf4, 0x21, 0x00


	//----- nvinfo : EIATTR_SPARSE_MMA_MASK
	.align		4
.L_31:
        /*00a8*/ 	.byte	0x03, 0x50
        /*00aa*/ 	.short	0x0000


	//----- nvinfo : EIATTR_MAXREG_COUNT
	.align		4
        /*00ac*/ 	.byte	0x03, 0x1b
        /*00ae*/ 	.short	0x00ff


	//----- nvinfo : EIATTR_EXIT_INSTR_OFFSETS
	.align		4
        /*00b0*/ 	.byte	0x04, 0x1c
        /*00b2*/ 	.short	(.L_33 - .L_32)


	//   ....[0]....
.L_32:
        /*00b4*/ 	.word	0x00000490


	//----- nvinfo : EIATTR_REQNTID
	.align		4
.L_33:
        /*00b8*/ 	.byte	0x04, 0x10
        /*00ba*/ 	.short	(.L_35 - .L_34)
.L_34:
        /*00bc*/ 	.word	0x00000100
        /*00c0*/ 	.word	0x00000001
        /*00c4*/ 	.word	0x00000001


	//----- nvinfo : EIATTR_CBANK_PARAM_SIZE
	.align		4
.L_35:
        /*00c8*/ 	.byte	0x03, 0x19
        /*00ca*/ 	.short	0x004c


	//----- nvinfo : EIATTR_PARAM_CBANK
	.align		4
        /*00cc*/ 	.byte	0x04, 0x0a
        /*00ce*/ 	.short	(.L_37 - .L_36)
	.align		4
.L_36:
        /*00d0*/ 	.word	index@(.nv.constant0.triton_poi_fused__native_batch_norm_legit_no_training_add_native_batch_norm_backward_relu_23)
        /*00d4*/ 	.short	0x0210
        /*00d6*/ 	.short	0x004c


	//----- nvinfo : EIATTR_SW_WAR
	.align		4
.L_37:
        /*00d8*/ 	.byte	0x04, 0x36
        /*00da*/ 	.short	(.L_39 - .L_38)
.L_38:
        /*00dc*/ 	.word	0x00000008
.L_39:


//--------------------- .nv.callgraph             --------------------------
	.section	.nv.callgraph,"",@"SHT_CUDA_CALLGRAPH"
	.align	4
	.sectionentsize	8
	.align		4
        /*0000*/ 	.word	0x00000000
	.align		4
        /*0004*/ 	.word	0xffffffff
	.align		4
        /*0008*/ 	.word	0x00000000
	.align		4
        /*000c*/ 	.word	0xfffffffe
	.align		4
        /*0010*/ 	.word	0x00000000
	.align		4
        /*0014*/ 	.word	0xfffffffd
	.align		4
        /*0018*/ 	.word	0x00000000
	.align		4
        /*001c*/ 	.word	0xfffffffc


//--------------------- .nv.constant4             --------------------------
	.section	.nv.constant4,"a",@progbits
	.align	8
	.align		8
.nv.constant4:
        /*0000*/ 	.dword	_$_str
	.align		8
        /*0008*/ 	.dword	_$_str_$_2


//--------------------- .text.triton_poi_fused__native_batch_norm_legit_no_training_add_native_batch_norm_backward_relu_23 --------------------------
	.section	.text.triton_poi_fused__native_batch_norm_legit_no_training_add_native_batch_norm_backward_relu_23,"ax",@progbits
	.align	128
        .global         triton_poi_fused__native_batch_norm_legit_no_training_add_native_batch_norm_backward_relu_23
        .type           triton_poi_fused__native_batch_norm_legit_no_training_add_native_batch_norm_backward_relu_23,@function
        .size           triton_poi_fused__native_batch_norm_legit_no_training_add_native_batch_norm_backward_relu_23,(.L_x_1 - triton_poi_fused__native_batch_norm_legit_no_training_add_native_batch_norm_backward_relu_23)
        .other          triton_poi_fused__native_batch_norm_legit_no_training_add_native_batch_norm_backward_relu_23,@"STO_CUDA_ENTRY STV_DEFAULT"
triton_poi_fused__native_batch_norm_legit_no_training_add_native_batch_norm_backward_relu_23:
.text.triton_poi_fused__native_batch_norm_legit_no_training_add_native_batch_norm_backward_relu_23:
[----:B------:R-:W-:Y:S01]  /*0000*/  LDC R1, c[0x0][0x28] ;  /* 0x00000a00ff017b82 */ /* 0x000fe20000000800 */
[----:B------:R-:W1:Y:S07]  /*0010*/  S2R R0, SR_TID.X ;  /* 0x0000000000007919 */ /* 0x000e6e0000002100 */
[----:B------:R-:W2:Y:S01]  /*0020*/  LDC.64 R2, c[0x0][0x230] ;  /* 0x00008c00ff027b82 */ /* 0x000ea20000000a00 */
[----:B------:R-:W-:Y:S01]  /*0030*/  ULDC.64 UR4, c[0x0][0x208] ;  /* 0x0000820000047ab9 */ /* 0x000fe20000000a00 */
[----:B------:R-:W3:Y:S06]  /*0040*/  S2R R5, SR_CTAID.X ;  /* 0x0000000000057919 */ /* 0x000eec0000002500 */
[----:B------:R-:W4:Y:S08]  /*0050*/  LDC.64 R8, c[0x0][0x218] ;  /* 0x00008600ff087b82 */ /* 0x000f300000000a00 */
[----:B------:R-:W5:Y:S08]  /*0060*/  LDC.64 R6, c[0x0][0x220] ;  /* 0x00008800ff067b82 */ /* 0x000f700000000a00 */
[----:B------:R-:W5:Y:S01]  /*0070*/  LDC.64 R14, c[0x0][0x228] ;  /* 0x00008a00ff0e7b82 */ /* 0x000f620000000a00 */
[----:B-1----:R-:W-:-:S07]  /*0080*/  SHF.L.U32 R0, R0, 0x1, RZ ;  /* 0x0000000100007819 */ /* 0x002fce00000006ff */
[----:B------:R-:W1:Y:S01]  /*0090*/  LDC.64 R12, c[0x0][0x240] ;  /* 0x00009000ff0c7b82 */ /* 0x000e620000000a00 */
[----:B------:R-:W-:-:S04]  /*00a0*/  LOP3.LUT R0, R0, 0x1fe, RZ, 0xc0, !PT ;  /* 0x000001fe00007812 */ /* 0x000fc800078ec0ff */
[----:B---3--:R-:W-:-:S03]  /*00b0*/  LEA R0, R5, R0, 0x9 ;  /* 0x0000000005007211 */ /* 0x008fc600078e48ff */
[----:B------:R-:W3:Y:S02]  /*00c0*/  LDC.64 R16, c[0x0][0x238] ;  /* 0x00008e00ff107b82 */ /* 0x000ee40000000a00 */
[----:B------:R-:W-:-:S05]  /*00d0*/  IMAD.HI R4, R0, 0x66666667, RZ ;  /* 0x6666666700047827 */ /* 0x000fca00078e02ff */
[----:B------:R-:W-:-:S04]  /*00e0*/  SHF.R.U32.HI R5, RZ, 0x1f, R4 ;  /* 0x0000001fff057819 */ /* 0x000fc80000011604 */
[----:B------:R-:W-:-:S05]  /*00f0*/  LEA.HI.SX32 R5, R4, R5, 0x18 ;  /* 0x0000000504057211 */ /* 0x000fca00078fc2ff */
[----:B------:R-:W-:Y:S02]  /*0100*/  IMAD R10, R5, -0x280, R0 ;  /* 0xfffffd80050a7824 */ /* 0x000fe400078e0200 */
[----:B------:R-:W3:Y:S02]  /*0110*/  LDC.64 R4, c[0x0][0x210] ;  /* 0x00008400ff047b82 */ /* 0x000ee40000000a00 */
[----:B--2---:R-:W-:-:S06]  /*0120*/  IMAD.WIDE R2, R10, 0x4, R2 ;  /* 0x000000040a027825 */ /* 0x004fcc00078e0202 */
[----:B------:R-:W2:Y:S01]  /*0130*/  LDG.E.EL.64 R2, desc[UR4][R2.64] ;  /* 0x0000000402027981 */ /* 0x000ea2000c2e1b00 */
[----:B----4-:R-:W-:-:S04]  /*0140*/  IMAD.WIDE R8, R0, 0x4, R8 ;  /* 0x0000000400087825 */ /* 0x010fc800078e0208 */
[----:B-----5:R-:W-:Y:S02]  /*0150*/  IMAD.WIDE R6, R0, 0x4, R6 ;  /* 0x0000000400067825 */ /* 0x020fe400078e0206 */
[----:B------:R-:W4:Y:S02]  /*0160*/  LDG.E.64 R8, desc[UR4][R8.64] ;  /* 0x0000000408087981 */ /* 0x000f24000c1e1b00 */
[C---:B0-----:R-:W-:Y:S02]  /*0170*/  IMAD.WIDE R14, R10.reuse, 0x4, R14 ;  /* 0x000000040a0e7825 */ /* 0x041fe400078e020e */
[----:B------:R-:W5:Y:S02]  /*0180*/  LDG.E.64 R6, desc[UR4][R6.64] ;  /* 0x0000000406067981 */ /* 0x000f64000c1e1b00 */
[----:B-1----:R-:W-:Y:S02]  /*0190*/  IMAD.WIDE R12, R10, 0x4, R12 ;  /* 0x000000040a0c7825 */ /* 0x002fe400078e020c */
[----:B------:R-:W4:Y:S02]  /*01a0*/  LDG.E.EL.64 R14, desc[UR4][R14.64] ;  /* 0x000000040e0e7981 */ /* 0x000f24000c2e1b00 */
[----:B---3--:R-:W-:-:S02]  /*01b0*/  IMAD.WIDE R4, R0, 0x4, R4 ;  /* 0x0000000400047825 */ /* 0x008fc400078e0204 */
[----:B------:R-:W3:Y:S04]  /*01c0*/  LDG.E.EL.64 R12, desc[UR4][R12.64] ;  /* 0x000000040c0c7981 */ /* 0x000ee8000c2e1b00 */
[----:B------:R-:W4:Y:S01]  /*01d0*/  LDG.E.64 R4, desc[UR4][R4.64] ;  /* 0x0000000404047981 */ /* 0x000f22000c1e1b00 */
[----:B------:R-:W-:-:S05]  /*01e0*/  IMAD.WIDE R16, R10, 0x4, R16 ;  /* 0x000000040a107825 */ /* 0x000fca00078e0210 */
[----:B------:R0:W3:Y:S02]  /*01f0*/  LDG.E.EL.64 R10, desc[UR4][R16.64] ;  /* 0x00000004100a7981 */ /* 0x0000e4000c2e1b00 */
[----:B0-----:R-:W-:Y:S01]  /*0200*/  HFMA2.MMA R17, -RZ, RZ, 1.625, 0 ;  /* 0x3e800000ff117435 */ /* 0x001fe200000001ff */
[----:B--2---:R-:W-:Y:S01]  /*0210*/  FADD R2, R2, 9.9999997473787516356e-06 ;  /* 0x3727c5ac02027421 */ /* 0x004fe20000000000 */
[----:B------:R-:W-:-:S03]  /*0220*/  FADD R3, R3, 9.9999997473787516356e-06 ;  /* 0x3727c5ac03037421 */ /* 0x000fc60000000000 */
[----:B------:R-:W0:Y:S08]  /*0230*/  MUFU.SQRT R18, R2 ;  /* 0x0000000200127308 */ /* 0x000e300000002000 */
[----:B------:R1:W2:Y:S01]  /*0240*/  MUFU.SQRT R19, R3 ;  /* 0x0000000300137308 */ /* 0x0002a20000002000 */
[C---:B0-----:R-:W-:Y:S02]  /*0250*/  FSETP.GT.AND P0, PT, R18.reuse, 8.50705917302346158658e+37, PT ;  /* 0x7e8000001200780b */ /* 0x041fe40003f04000 */
[----:B------:R-:W-:Y:S01]  /*0260*/  FSETP.GEU.AND P2, PT, R18, 1.175494350822287508e-38, PT ;  /* 0x008000001200780b */ /* 0x000fe20003f4e000 */
[----:B-1----:R-:W0:Y:S01]  /*0270*/  LDC.64 R2, c[0x0][0x248] ;  /* 0x00009200ff027b82 */ /* 0x002e220000000a00 */
[----:B--2---:R-:W-:-:S02]  /*0280*/  FSETP.GT.AND P1, PT, R19, 8.50705917302346158658e+37, PT ;  /* 0x7e8000001300780b */ /* 0x004fc40003f24000 */
[----:B------:R-:W-:-:S07]  /*0290*/  FSETP.GEU.AND P3, PT, R19, 1.175494350822287508e-38, PT ;  /* 0x008000001300780b */ /* 0x000fce0003f6e000 */
[----:B------:R-:W-:-:S04]  /*02a0*/  @P0 FMUL R18, R18, 0.25 ;  /* 0x3e80000012120820 */ /* 0x000fc80000400000 */
[----:B------:R-:W-:Y:S01]  /*02b0*/  @!P2 FMUL R18, R18, 16777216 ;  /* 0x4b8000001212a820 */ /* 0x000fe20000400000 */
[----:B------:R-:W-:-:S04]  /*02c0*/  @P1 FMUL R19, R19, 0.25 ;  /* 0x3e80000013131820 */ /* 0x000fc80000400000 */
[----:B------:R-:W-:Y:S01]  /*02d0*/  @!P3 FMUL R19, R19, 16777216 ;  /* 0x4b8000001313b820 */ /* 0x000fe20000400000 */
[----:B------:R-:W1:Y:S01]  /*02e0*/  MUFU.RCP R18, R18 ;  /* 0x0000001200127308 */ /* 0x000e620000001000 */
[----:B----4-:R-:W-:Y:S01]  /*02f0*/  FADD R16, R5, R9 ;  /* 0x0000000905107221 */ /* 0x010fe20000000000 */
[----:B------:R-:W-:-:S06]  /*0300*/  FADD R5, R4, R8 ;  /* 0x0000000804057221 */ /* 0x000fcc0000000000 */
[----:B------:R-:W2:Y:S01]  /*0310*/  MUFU.RCP R19, R19 ;  /* 0x0000001300137308 */ /* 0x000ea20000001000 */
[----:B------:R-:W-:Y:S01]  /*0320*/  FSEL R9, R17, 1, P0 ;  /* 0x3f80000011097808 */ /* 0x000fe20000000000 */
[----:B-----5:R-:W-:Y:S01]  /*0330*/  FADD R16, R7, R16 ;  /* 0x0000001007107221 */ /* 0x020fe20000000000 */
[----:B------:R-:W-:Y:S01]  /*0340*/  FSEL R8, R17, 1, P1 ;  /* 0x3f80000011087808 */ /* 0x000fe20000800000 */
[----:B------:R-:W-:Y:S02]  /*0350*/  FADD R7, R6, R5 ;  /* 0x0000000506077221 */ /* 0x000fe40000000000 */
[----:B------:R-:W4:Y:S01]  /*0360*/  LDC.64 R4, c[0x0][0x250] ;  /* 0x00009400ff047b82 */ /* 0x000f220000000a00 */
[----:B------:R-:W-:Y:S01]  /*0370*/  @!P2 FMUL R9, R9, 16777216 ;  /* 0x4b8000000909a820 */ /* 0x000fe20000400000 */
[----:B------:R-:W-:Y:S01]  /*0380*/  @!P3 FMUL R8, R8, 16777216 ;  /* 0x4b8000000808b820 */ /* 0x000fe20000400000 */
[----:B------:R-:W-:Y:S01]  /*0390*/  FADD R15, -R15, R16 ;  /* 0x000000100f0f7221 */ /* 0x000fe20000000100 */
[----:B------:R-:W-:Y:S01]  /*03a0*/  FADD R14, -R14, R7 ;  /* 0x000000070e0e7221 */ /* 0x000fe20000000100 */
[----:B-1----:R-:W-:Y:S01]  /*03b0*/  FMUL R9, R18, R9 ;  /* 0x0000000912097220 */ /* 0x002fe20000400000 */
[----:B--2---:R-:W-:-:S03]  /*03c0*/  FMUL R8, R19, R8 ;  /* 0x0000000813087220 */ /* 0x004fc60000400000 */
[----:B------:R-:W-:Y:S01]  /*03d0*/  FMUL R9, R14, R9 ;  /* 0x000000090e097220 */ /* 0x000fe20000400000 */
[----:B------:R-:W-:-:S03]  /*03e0*/  FMUL R8, R15, R8 ;  /* 0x000000080f087220 */ /* 0x000fc60000400000 */
[----:B---3--:R-:W-:Y:S01]  /*03f0*/  FFMA R9, R10, R9, R12 ;  /* 0x000000090a097223 */ /* 0x008fe2000000000c */
[----:B------:R-:W-:-:S04]  /*0400*/  FFMA R8, R11, R8, R13 ;  /* 0x000000080b087223 */ /* 0x000fc8000000000d */
[C---:B------:R-:W-:Y:S02]  /*0410*/  FSETP.GEU.AND P0, PT, R9.reuse, RZ, PT ;  /* 0x000000ff0900720b */ /* 0x040fe40003f0e000 */
[----:B------:R-:W-:Y:S01]  /*0420*/  FSETP.GEU.AND P1, PT, R8, RZ, PT ;  /* 0x000000ff0800720b */ /* 0x000fe20003f2e000 */
[----:B0-----:R-:W-:Y:S01]  /*0430*/  IMAD.WIDE R2, R0, 0x4, R2 ;  /* 0x0000000400027825 */ /* 0x001fe200078e0202 */
[----:B------:R-:W-:Y:S02]  /*0440*/  FSEL R6, R9, RZ, P0 ;  /* 0x000000ff09067208 */ /* 0x000fe40000000000 */
[----:B------:R-:W-:Y:S01]  /*0450*/  FSEL R7, R8, RZ, P1 ;  /* 0x000000ff08077208 */ /* 0x000fe20000800000 */
[----:B----4-:R-:W-:-:S04]  /*0460*/  IMAD.WIDE R4, R0, 0x4, R4 ;  /* 0x0000000400047825 */ /* 0x010fc800078e0204 */
[----:B------:R-:W-:Y:S04]  /*0470*/  STG.E.64 desc[UR4][R2.64], R6 ;  /* 0x0000000602007986 */ /* 0x000fe8000c101b04 */
[----:B------:R-:W-:Y:S01]  /*0480*/  STG.E.64 desc[UR4][R4.64], R14 ;  /* 0x0000000e04007986 */ /* 0x000fe2000c101b04 */
[----:B------:R-:W-:Y:S05]  /*0490*/  EXIT ;  /* 0x000000000000794d */ /* 0x000fea0003800000 */
.L_x_0:
[----:B------:R-:W-:-:S00]  /*04a0*/  BRA `(.L_x_0) ;  /* 0xfffffffc00fc7947 */ /* 0x000fc0000383ffff */
[----:B------:R-:W-:-:S00]  /*04b0*/  NOP ;  /* 0x0000000000007918 */ /* 0x000fc00000000000 */
        /* <DEDUP_REMOVED lines=12> */
.L_x_1:


//--------------------- .nv.global.init           --------------------------
	.section	.nv.global.init,"aw",@progbits
.nv.global.init:
	.type		_$_str,@object
	.size		_$_str,(_$_str_$_2 - _$_str)
_$_str:
        /*0000*/ 	.byte	0x5f, 0x5f, 0x43, 0x55, 0x44, 0x41, 0x5f, 0x46, 0x54, 0x5a, 0x00
	.type		_$_str_$_2,@object
	.size		_$_str_$_2,(.L_1 - _$_str_$_2)
_$_str_$_2:
        /*000b*/ 	.byte	0x5f, 0x5f, 0x43, 0x55, 0x44, 0x41, 0x5f, 0x50, 0x52, 0x45, 0x43, 0x5f, 0x53, 0x51, 0x52, 0x54
        /*001b*/ 	.byte	0x00
.L_1:


//--------------------- .nv.constant0.triton_poi_fused__native_batch_norm_legit_no_training_add_native_batch_norm_backward_relu_23 --------------------------
	.section	.nv.constant0.triton_poi_fused__native_batch_norm_legit_no_training_add_native_batch_norm_backward_relu_23,"a",@progbits
	.sectionflags	@""
	.align	4
.nv.constant0.triton_poi_fused__native_batch_norm_legit_no_training_add_native_batch_norm_backward_relu_23:
	.zero		604
